//
// Generated by NVIDIA NVVM Compiler
//
// Compiler Build ID: CL-36424714
// Cuda compilation tools, release 13.0, V13.0.88
// Based on NVVM 20.0.0
//

.version 9.0
.target sm_100
.address_size 64

	// .globl	_Z10matrixMultiiPdS_S_

.visible .entry _Z10matrixMultiiPdS_S_(
	.param .u32 _Z10matrixMultiiPdS_S__param_0,
	.param .u32 _Z10matrixMultiiPdS_S__param_1,
	.param .u64 .ptr .align 1 _Z10matrixMultiiPdS_S__param_2,
	.param .u64 .ptr .align 1 _Z10matrixMultiiPdS_S__param_3,
	.param .u64 .ptr .align 1 _Z10matrixMultiiPdS_S__param_4
)
{
	.reg .pred 	%p<11>;
	.reg .b32 	%r<42>;
	.reg .b64 	%rd<52>;
	.reg .b64 	%fd<68>;

	ld.param.u32 	%r20, [_Z10matrixMultiiPdS_S__param_0];
	ld.param.u32 	%r21, [_Z10matrixMultiiPdS_S__param_1];
	ld.param.u64 	%rd10, [_Z10matrixMultiiPdS_S__param_2];
	ld.param.u64 	%rd11, [_Z10matrixMultiiPdS_S__param_3];
	cvta.to.global.u64 	%rd1, %rd11;
	cvta.to.global.u64 	%rd2, %rd10;
	mov.u32 	%r22, %tid.x;
	mov.u32 	%r23, %ctaid.x;
	mov.u32 	%r24, %ntid.x;
	mad.lo.s32 	%r1, %r23, %r24, %r22;
	mul.lo.s32 	%r25, %r21, %r20;
	setp.ge.s32 	%p1, %r1, %r25;
	@%p1 bra 	$L__BB0_14;
	rem.s32 	%r2, %r1, %r20;
	setp.lt.s32 	%p2, %r20, 1;
	mov.f64 	%fd67, 0d0000000000000000;
	@%p2 bra 	$L__BB0_13;
	sub.s32 	%r36, %r1, %r2;
	and.b32  	%r4, %r20, 7;
	setp.lt.u32 	%p3, %r20, 8;
	mov.f64 	%fd67, 0d0000000000000000;
	mov.b32 	%r40, 0;
	@%p3 bra 	$L__BB0_5;
	and.b32  	%r27, %r20, 2147483640;
	neg.s32 	%r38, %r27;
	mul.wide.u32 	%rd12, %r20, 16;
	add.s64 	%rd3, %rd1, %rd12;
	mul.wide.u32 	%rd13, %r20, 24;
	add.s64 	%rd4, %rd1, %rd13;
	mul.wide.u32 	%rd14, %r20, 32;
	add.s64 	%rd5, %rd1, %rd14;
	mul.wide.u32 	%rd15, %r20, 40;
	add.s64 	%rd6, %rd1, %rd15;
	mul.wide.u32 	%rd16, %r20, 48;
	add.s64 	%rd7, %rd1, %rd16;
	mul.wide.u32 	%rd17, %r20, 56;
	add.s64 	%rd8, %rd1, %rd17;
	mov.f64 	%fd67, 0d0000000000000000;
	mov.u32 	%r37, %r2;
$L__BB0_4:
	.pragma "nounroll";
	and.b32  	%r40, %r20, 2147483640;
	mul.wide.s32 	%rd18, %r37, 8;
	mul.wide.u32 	%rd19, %r20, 8;
	add.s64 	%rd20, %rd1, %rd18;
	add.s64 	%rd21, %rd20, %rd19;
	add.s64 	%rd22, %rd3, %rd18;
	add.s64 	%rd23, %rd4, %rd18;
	add.s64 	%rd24, %rd5, %rd18;
	add.s64 	%rd25, %rd6, %rd18;
	add.s64 	%rd26, %rd7, %rd18;
	add.s64 	%rd27, %rd8, %rd18;
	mul.wide.s32 	%rd28, %r36, 8;
	add.s64 	%rd29, %rd2, %rd28;
	ld.global.f64 	%fd17, [%rd29];
	ld.global.f64 	%fd18, [%rd20];
	fma.rn.f64 	%fd19, %fd17, %fd18, %fd67;
	ld.global.f64 	%fd20, [%rd29+8];
	ld.global.f64 	%fd21, [%rd21];
	fma.rn.f64 	%fd22, %fd20, %fd21, %fd19;
	ld.global.f64 	%fd23, [%rd29+16];
	ld.global.f64 	%fd24, [%rd22];
	fma.rn.f64 	%fd25, %fd23, %fd24, %fd22;
	ld.global.f64 	%fd26, [%rd29+24];
	ld.global.f64 	%fd27, [%rd23];
	fma.rn.f64 	%fd28, %fd26, %fd27, %fd25;
	ld.global.f64 	%fd29, [%rd29+32];
	ld.global.f64 	%fd30, [%rd24];
	fma.rn.f64 	%fd31, %fd29, %fd30, %fd28;
	ld.global.f64 	%fd32, [%rd29+40];
	ld.global.f64 	%fd33, [%rd25];
	fma.rn.f64 	%fd34, %fd32, %fd33, %fd31;
	ld.global.f64 	%fd35, [%rd29+48];
	ld.global.f64 	%fd36, [%rd26];
	fma.rn.f64 	%fd37, %fd35, %fd36, %fd34;
	ld.global.f64 	%fd38, [%rd29+56];
	ld.global.f64 	%fd39, [%rd27];
	fma.rn.f64 	%fd67, %fd38, %fd39, %fd37;
	add.s32 	%r38, %r38, 8;
	shl.b32 	%r28, %r20, 3;
	add.s32 	%r37, %r37, %r28;
	add.s32 	%r36, %r36, 8;
	setp.ne.s32 	%p4, %r38, 0;
	@%p4 bra 	$L__BB0_4;
$L__BB0_5:
	setp.eq.s32 	%p5, %r4, 0;
	@%p5 bra 	$L__BB0_13;
	sub.s32 	%r14, %r1, %r2;
	and.b32  	%r15, %r20, 3;
	setp.lt.u32 	%p6, %r4, 4;
	@%p6 bra 	$L__BB0_8;
	add.s32 	%r29, %r14, %r40;
	mul.wide.s32 	%rd30, %r29, 8;
	add.s64 	%rd31, %rd2, %rd30;
	ld.global.f64 	%fd41, [%rd31];
	mad.lo.s32 	%r30, %r40, %r20, %r2;
	mul.wide.s32 	%rd32, %r30, 8;
	add.s64 	%rd33, %rd1, %rd32;
	ld.global.f64 	%fd42, [%rd33];
	fma.rn.f64 	%fd43, %fd41, %fd42, %fd67;
	ld.global.f64 	%fd44, [%rd31+8];
	mul.wide.u32 	%rd34, %r20, 8;
	add.s64 	%rd35, %rd33, %rd34;
	ld.global.f64 	%fd45, [%rd35];
	fma.rn.f64 	%fd46, %fd44, %fd45, %fd43;
	ld.global.f64 	%fd47, [%rd31+16];
	add.s64 	%rd36, %rd35, %rd34;
	ld.global.f64 	%fd48, [%rd36];
	fma.rn.f64 	%fd49, %fd47, %fd48, %fd46;
	ld.global.f64 	%fd50, [%rd31+24];
	add.s64 	%rd37, %rd36, %rd34;
	ld.global.f64 	%fd51, [%rd37];
	fma.rn.f64 	%fd67, %fd50, %fd51, %fd49;
	add.s32 	%r40, %r40, 4;
$L__BB0_8:
	setp.eq.s32 	%p7, %r15, 0;
	@%p7 bra 	$L__BB0_13;
	setp.eq.s32 	%p8, %r15, 1;
	@%p8 bra 	$L__BB0_11;
	add.s32 	%r31, %r14, %r40;
	mul.wide.s32 	%rd38, %r31, 8;
	add.s64 	%rd39, %rd2, %rd38;
	ld.global.f64 	%fd53, [%rd39];
	mad.lo.s32 	%r32, %r40, %r20, %r2;
	mul.wide.s32 	%rd40, %r32, 8;
	add.s64 	%rd41, %rd1, %rd40;
	ld.global.f64 	%fd54, [%rd41];
	fma.rn.f64 	%fd55, %fd53, %fd54, %fd67;
	ld.global.f64 	%fd56, [%rd39+8];
	mul.wide.u32 	%rd42, %r20, 8;
	add.s64 	%rd43, %rd41, %rd42;
	ld.global.f64 	%fd57, [%rd43];
	fma.rn.f64 	%fd67, %fd56, %fd57, %fd55;
	add.s32 	%r40, %r40, 2;
$L__BB0_11:
	and.b32  	%r33, %r20, 1;
	setp.eq.b32 	%p9, %r33, 1;
	not.pred 	%p10, %p9;
	@%p10 bra 	$L__BB0_13;
	add.s32 	%r34, %r14, %r40;
	mul.wide.s32 	%rd44, %r34, 8;
	add.s64 	%rd45, %rd2, %rd44;
	ld.global.f64 	%fd58, [%rd45];
	mad.lo.s32 	%r35, %r40, %r20, %r2;
	mul.wide.s32 	%rd46, %r35, 8;
	add.s64 	%rd47, %rd1, %rd46;
	ld.global.f64 	%fd59, [%rd47];
	fma.rn.f64 	%fd67, %fd58, %fd59, %fd67;
$L__BB0_13:
	ld.param.u64 	%rd51, [_Z10matrixMultiiPdS_S__param_4];
	cvta.to.global.u64 	%rd48, %rd51;
	mul.wide.s32 	%rd49, %r1, 8;
	add.s64 	%rd50, %rd48, %rd49;
	st.global.f64 	[%rd50], %fd67;
$L__BB0_14:
	ret;

}


// ===== COMPILED SASS (sm_100) =====

	.target	sm_100

	.elftype	@"ET_EXEC"


//--------------------- .note.nv.tkinfo           --------------------------
	.section	.note.nv.tkinfo,"",@"SHT_NOTE"
	.sectionflags	@"SHF_NOTE_NV_TKINFO"
	.tkinfo
        /*0018*/ 	.word	0x00000002
        /*0030*/ 	.string	""
        /*0030*/ 	.string	"ptxas"
        /*0030*/ 	.string	"Cuda compilation tools, release 13.0, V13.0.88"
        /*0030*/ 	.string	"Build cuda_13.0.r13.0/compiler.36424714_0"
        /*0030*/ 	.string	"-arch sm_100 -m 64 "



//--------------------- .note.nv.cuinfo           --------------------------
	.section	.note.nv.cuinfo,"",@"SHT_NOTE"
	.sectionflags	@"SHF_NOTE_NV_CUINFO"
        /*0018*/ 	.short	0x0002
        /*001a*/ 	.short	0x0064
        /*001c*/ 	.short	0x0082
	.zero		2


//--------------------- .nv.info                  --------------------------
	.section	.nv.info,"",@"SHT_CUDA_INFO"
	.align	4


	//----- nvinfo : EIATTR_REGCOUNT
	.align		4
        /*0000*/ 	.byte	0x04, 0x2f
        /*0002*/ 	.short	(.L_1 - .L_0)
	.align		4
.L_0:
        /*0004*/ 	.word	index@(_Z10matrixMultiiPdS_S_)
        /*0008*/ 	.word	0x00000020


	//----- nvinfo : EIATTR_FRAME_SIZE
	.align		4
.L_1:
        /*000c*/ 	.byte	0x04, 0x11
        /*000e*/ 	.short	(.L_3 - .L_2)
	.align		4
.L_2:
        /*0010*/ 	.word	index@(_Z10matrixMultiiPdS_S_)
        /*0014*/ 	.word	0x00000000


	//----- nvinfo : EIATTR_MIN_STACK_SIZE
	.align		4
.L_3:
        /*0018*/ 	.byte	0x04, 0x12
        /*001a*/ 	.short	(.L_5 - .L_4)
	.align		4
.L_4:
        /*001c*/ 	.word	index@(_Z10matrixMultiiPdS_S_)
        /*0020*/ 	.word	0x00000000
.L_5:


//--------------------- .nv.compat                --------------------------
	.section	.nv.compat,"",@"SHT_CUDA_COMPAT_INFO"
	.align	4
        /*0000*/ 	.byte	0x02, 0x09, 0x00, 0x00, 0x02, 0x02, 0x01, 0x00, 0x02, 0x05, 0x05, 0x00, 0x03, 0x07, 0x01, 0x01
        /*0010*/ 	.byte	0x02, 0x03, 0x00, 0x00, 0x02, 0x06, 0x01, 0x00, 0x04, 0x0b, 0x08, 0x00, 0x01, 0x00, 0x00, 0x00
        /*0020*/ 	.byte	0x00, 0x00, 0x00, 0x00


//--------------------- .nv.info._Z10matrixMultiiPdS_S_ --------------------------
	.section	.nv.info._Z10matrixMultiiPdS_S_,"",@"SHT_CUDA_INFO"
	.sectionflags	@""
	.align	4


	//----- nvinfo : EIATTR_CUDA_API_VERSION
	.align		4
        /*0000*/ 	.byte	0x04, 0x37
        /*0002*/ 	.short	(.L_7 - .L_6)
.L_6:
        /*0004*/ 	.word	0x00000082


	//----- nvinfo : EIATTR_KPARAM_INFO
	.align		4
.L_7:
        /*0008*/ 	.byte	0x04, 0x17
        /*000a*/ 	.short	(.L_9 - .L_8)
.L_8:
        /*000c*/ 	.word	0x00000000
        /*0010*/ 	.short	0x0004
        /*0012*/ 	.short	0x0018
        /*0014*/ 	.byte	0x00, 0xf5, 0x21, 0x00


	//----- nvinfo : EIATTR_KPARAM_INFO
	.align		4
.L_9:
        /*0018*/ 	.byte	0x04, 0x17
        /*001a*/ 	.short	(.L_11 - .L_10)
.L_10:
        /*001c*/ 	.word	0x00000000
        /*0020*/ 	.short	0x0003
        /*0022*/ 	.short	0x0010
        /*0024*/ 	.byte	0x00, 0xf5, 0x21, 0x00


	//----- nvinfo : EIATTR_KPARAM_INFO
	.align		4
.L_11:
        /*0028*/ 	.byte	0x04, 0x17
        /*002a*/ 	.short	(.L_13 - .L_12)
.L_12:
        /*002c*/ 	.word	0x00000000
        /*0030*/ 	.short	0x0002
        /*0032*/ 	.short	0x0008
        /*0034*/ 	.byte	0x00, 0xf5, 0x21, 0x00


	//----- nvinfo : EIATTR_KPARAM_INFO
	.align		4
.L_13:
        /*0038*/ 	.byte	0x04, 0x17
        /*003a*/ 	.short	(.L_15 - .L_14)
.L_14:
        /*003c*/ 	.word	0x00000000
        /*0040*/ 	.short	0x0001
        /*0042*/ 	.short	0x0004
        /*0044*/ 	.byte	0x00, 0xf0, 0x11, 0x00


	//----- nvinfo : EIATTR_KPARAM_INFO
	.align		4
.L_15:
        /*0048*/ 	.byte	0x04, 0x17
        /*004a*/ 	.short	(.L_17 - .L_16)
.L_16:
        /*004c*/ 	.word	0x00000000
        /*0050*/ 	.short	0x0000
        /*0052*/ 	.short	0x0000
        /*0054*/ 	.byte	0x00, 0xf0, 0x11, 0x00


	//----- nvinfo : EIATTR_SPARSE_MMA_MASK
	.align		4
.L_17:
        /*0058*/ 	.byte	0x03, 0x50
        /*005a*/ 	.short	0x0000


	//----- nvinfo : EIATTR_MAXREG_COUNT
	.align		4
        /*005c*/ 	.byte	0x03, 0x1b
        /*005e*/ 	.short	0x00ff


	//----- nvinfo : EIATTR_MERCURY_ISA_VERSION
	.align		4
        /*0060*/ 	.byte	0x03, 0x5f
        /*0062*/ 	.short	0x0101


	//----- nvinfo : EIATTR_VRC_CTA_INIT_COUNT
	.align		4
        /*0064*/ 	.byte	0x02, 0x4a
	.zero		1
	.zero		1


	//----- nvinfo : EIATTR_EXIT_INSTR_OFFSETS
	.align		4
        /*0068*/ 	.byte	0x04, 0x1c
        /*006a*/ 	.short	(.L_19 - .L_18)


	//   ....[0]....
.L_18:
        /*006c*/ 	.word	0x00000080


	//   ....[1]....
        /*0070*/ 	.word	0x00000b20


	//----- nvinfo : EIATTR_CBANK_PARAM_SIZE
	.align		4
.L_19:
        /*0074*/ 	.byte	0x03, 0x19
        /*0076*/ 	.short	0x0020


	//----- nvinfo : EIATTR_PARAM_CBANK
	.align		4
        /*0078*/ 	.byte	0x04, 0x0a
        /*007a*/ 	.short	(.L_21 - .L_20)
	.align		4
.L_20:
        /*007c*/ 	.word	index@(.nv.constant0._Z10matrixMultiiPdS_S_)
        /*0080*/ 	.short	0x0380
        /*0082*/ 	.short	0x0020


	//----- nvinfo : EIATTR_SW_WAR
	.align		4
.L_21:
        /*0084*/ 	.byte	0x04, 0x36
        /*0086*/ 	.short	(.L_23 - .L_22)
.L_22:
        /*0088*/ 	.word	0x00000008
.L_23:


//--------------------- .nv.callgraph             --------------------------
	.section	.nv.callgraph,"",@"SHT_CUDA_CALLGRAPH"
	.align	4
	.sectionentsize	8
	.align		4
        /*0000*/ 	.word	0x00000000
	.align		4
        /*0004*/ 	.word	0xffffffff
	.align		4
        /*0008*/ 	.word	0x00000000
	.align		4
        /*000c*/ 	.word	0xfffffffe
	.align		4
        /*0010*/ 	.word	0x00000000
	.align		4
        /*0014*/ 	.word	0xfffffffd
	.align		4
        /*0018*/ 	.word	0x00000000
	.align		4
        /*001c*/ 	.word	0xfffffffc


//--------------------- .text._Z10matrixMultiiPdS_S_ --------------------------
	.section	.text._Z10matrixMultiiPdS_S_,"ax",@progbits
	.align	128
        .global         _Z10matrixMultiiPdS_S_
        .type           _Z10matrixMultiiPdS_S_,@function
        .size           _Z10matrixMultiiPdS_S_,(.L_x_5 - _Z10matrixMultiiPdS_S_)
        .other          _Z10matrixMultiiPdS_S_,@"STO_CUDA_ENTRY STV_DEFAULT"
_Z10matrixMultiiPdS_S_:
.text._Z10matrixMultiiPdS_S_:
[----:B------:R-:W-:Y:S01]  /*0000*/  LDC R1, c[0x0][0x37c] ;  /* 0x0000df00ff017b82 */ /* 0x000fe20000000800 */
[----:B------:R-:W0:Y:S07]  /*0010*/  S2R R0, SR_TID.X ;  /* 0x0000000000007919 */ /* 0x000e2e0000002100 */
[----:B------:R-:W0:Y:S01]  /*0020*/  S2UR UR5, SR_CTAID.X ;  /* 0x00000000000579c3 */ /* 0x000e220000002500 */
[----:B------:R-:W1:Y:S07]  /*0030*/  LDCU.64 UR18, c[0x0][0x380] ;  /* 0x00007000ff1277ac */ /* 0x000e6e0008000a00 */
[----:B------:R-:W0:Y:S01]  /*0040*/  LDC R3, c[0x0][0x360] ;  /* 0x0000d800ff037b82 */ /* 0x000e220000000800 */
[----:B-1----:R-:W-:Y:S01]  /*0050*/  UIMAD UR4, UR19, UR18, URZ ;  /* 0x00000012130472a4 */ /* 0x002fe2000f8e02ff */
[----:B0-----:R-:W-:-:S05]  /*0060*/  IMAD R0, R3, UR5, R0 ;  /* 0x0000000503007c24 */ /* 0x001fca000f8e0200 */
[----:B------:R-:W-:-:S13]  /*0070*/  ISETP.GE.AND P0, PT, R0, UR4, PT ;  /* 0x0000000400007c0c */ /* 0x000fda000bf06270 */
[----:B------:R-:W-:Y:S05]  /*0080*/  @P0 EXIT ;  /* 0x000000000000094d */ /* 0x000fea0003800000 */
[----:B------:R-:W-:Y:S01]  /*0090*/  IABS R6, UR18 ;  /* 0x0000001200067c13 */ /* 0x000fe20008000000 */
[----:B------:R-:W-:Y:S01]  /*00a0*/  UISETP.GE.AND UP0, UPT, UR18, 0x1, UPT ;  /* 0x000000011200788c */ /* 0x000fe2000bf06270 */
[----:B------:R-:W-:Y:S02]  /*00b0*/  IABS R7, R0 ;  /* 0x0000000000077213 */ /* 0x000fe40000000000 */
[----:B------:R-:W-:Y:S01]  /*00c0*/  CS2R R26, SRZ ;  /* 0x00000000001a7805 */ /* 0x000fe2000001ff00 */
[----:B------:R-:W0:Y:S01]  /*00d0*/  I2F.RP R4, R6 ;  /* 0x0000000600047306 */ /* 0x000e220000209400 */
[----:B------:R-:W-:Y:S01]  /*00e0*/  ISETP.GE.AND P2, PT, R0, RZ, PT ;  /* 0x000000ff0000720c */ /* 0x000fe20003f46270 */
[----:B------:R-:W1:Y:S06]  /*00f0*/  LDCU.64 UR16, c[0x0][0x358] ;  /* 0x00006b00ff1077ac */ /* 0x000e6c0008000a00 */
[----:B0-----:R-:W0:Y:S02]  /*0100*/  MUFU.RCP R4, R4 ;  /* 0x0000000400047308 */ /* 0x001e240000001000 */
[----:B0-----:R-:W-:-:S06]  /*0110*/  IADD3 R2, PT, PT, R4, 0xffffffe, RZ ;  /* 0x0ffffffe04027810 */ /* 0x001fcc0007ffe0ff */
[----:B------:R0:W2:Y:S02]  /*0120*/  F2I.FTZ.U32.TRUNC.NTZ R3, R2 ;  /* 0x0000000200037305 */ /* 0x0000a4000021f000 */
[----:B0-----:R-:W-:Y:S01]  /*0130*/  IMAD.MOV.U32 R2, RZ, RZ, RZ ;  /* 0x000000ffff027224 */ /* 0x001fe200078e00ff */
[----:B--2---:R-:W-:-:S05]  /*0140*/  IADD3 R5, PT, PT, RZ, -R3, RZ ;  /* 0x80000003ff057210 */ /* 0x004fca0007ffe0ff */
[----:B------:R-:W-:-:S04]  /*0150*/  IMAD R5, R5, R6, RZ ;  /* 0x0000000605057224 */ /* 0x000fc800078e02ff */
[----:B------:R-:W-:Y:S01]  /*0160*/  IMAD.HI.U32 R3, R3, R5, R2 ;  /* 0x0000000503037227 */ /* 0x000fe200078e0002 */
[----:B------:R-:W-:-:S05]  /*0170*/  MOV R5, R7 ;  /* 0x0000000700057202 */ /* 0x000fca0000000f00 */
[----:B------:R-:W-:-:S05]  /*0180*/  IMAD.HI.U32 R3, R3, R5, RZ ;  /* 0x0000000503037227 */ /* 0x000fca00078e00ff */
[----:B------:R-:W-:-:S05]  /*0190*/  IADD3 R3, PT, PT, -R3, RZ, RZ ;  /* 0x000000ff03037210 */ /* 0x000fca0007ffe1ff */
[----:B------:R-:W-:-:S05]  /*01a0*/  IMAD R3, R6, R3, R5 ;  /* 0x0000000306037224 */ /* 0x000fca00078e0205 */
[----:B------:R-:W-:-:S13]  /*01b0*/  ISETP.GT.U32.AND P0, PT, R6, R3, PT ;  /* 0x000000030600720c */ /* 0x000fda0003f04070 */
[----:B------:R-:W-:Y:S01]  /*01c0*/  @!P0 IMAD.IADD R3, R3, 0x1, -R6 ;  /* 0x0000000103038824 */ /* 0x000fe200078e0a06 */
[----:B------:R-:W-:-:S04]  /*01d0*/  ISETP.NE.AND P0, PT, RZ, UR18, PT ;  /* 0x00000012ff007c0c */ /* 0x000fc8000bf05270 */
[----:B------:R-:W-:-:S13]  /*01e0*/  ISETP.GT.U32.AND P1, PT, R6, R3, PT ;  /* 0x000000030600720c */ /* 0x000fda0003f24070 */
[----:B------:R-:W-:-:S04]  /*01f0*/  @!P1 IADD3 R3, PT, PT, R3, -R6, RZ ;  /* 0x8000000603039210 */ /* 0x000fc80007ffe0ff */
[----:B------:R-:W-:Y:S02]  /*0200*/  @!P2 IADD3 R3, PT, PT, -R3, RZ, RZ ;  /* 0x000000ff0303a210 */ /* 0x000fe40007ffe1ff */
[----:B------:R-:W-:Y:S01]  /*0210*/  @!P0 LOP3.LUT R3, RZ, UR18, RZ, 0x33, !PT ;  /* 0x00000012ff038c12 */ /* 0x000fe2000f8e33ff */
[----:B-1----:R-:W-:Y:S06]  /*0220*/  BRA.U !UP0, `(.L_x_0) ;  /* 0x0000000908307547 */ /* 0x002fec000b800000 */
[----:B------:R-:W-:Y:S01]  /*0230*/  UISETP.GE.U32.AND UP0, UPT, UR18, 0x8, UPT ;  /* 0x000000081200788c */ /* 0x000fe2000bf06070 */
[----:B------:R-:W-:Y:S01]  /*0240*/  CS2R R26, SRZ ;  /* 0x00000000001a7805 */ /* 0x000fe2000001ff00 */
[----:B------:R-:W-:-:S07]  /*0250*/  UMOV UR4, URZ ;  /* 0x000000ff00047c82 */ /* 0x000fce0008000000 */
[----:B------:R-:W-:Y:S05]  /*0260*/  BRA.U !UP0, `(.L_x_1) ;  /* 0x0000000108f87547 */ /* 0x000fea000b800000 */
[----:B------:R-:W0:Y:S01]  /*0270*/  LDCU.64 UR20, c[0x0][0x390] ;  /* 0x00007200ff1477ac */ /* 0x000e220008000a00 */
[----:B------:R-:W-:Y:S01]  /*0280*/  IMAD.IADD R28, R0, 0x1, -R3 ;  /* 0x00000001001c7824 */ /* 0x000fe200078e0a03 */
[----:B------:R-:W-:Y:S02]  /*0290*/  MOV R2, R3 ;  /* 0x0000000300027202 */ /* 0x000fe40000000f00 */
[----:B------:R-:W-:Y:S01]  /*02a0*/  CS2R R26, SRZ ;  /* 0x00000000001a7805 */ /* 0x000fe2000001ff00 */
[----:B------:R-:W-:-:S04]  /*02b0*/  ULOP3.LUT UR4, UR18, 0x7ffffff8, URZ, 0xc0, !UPT ;  /* 0x7ffffff812047892 */ /* 0x000fc8000f8ec0ff */
[----:B------:R-:W-:Y:S02]  /*02c0*/  UIADD3 UR4, UPT, UPT, -UR4, URZ, URZ ;  /* 0x000000ff04047290 */ /* 0x000fe4000fffe1ff */
[----:B0-----:R-:W-:Y:S02]  /*02d0*/  UIMAD.WIDE.U32 UR6, UR18, 0x18, UR20 ;  /* 0x00000018120678a5 */ /* 0x001fe4000f8e0014 */
[----:B------:R-:W-:Y:S02]  /*02e0*/  UIMAD.WIDE.U32 UR8, UR18, 0x20, UR20 ;  /* 0x00000020120878a5 */ /* 0x000fe4000f8e0014 */
[----:B------:R-:W-:Y:S02]  /*02f0*/  UIMAD.WIDE.U32 UR10, UR18, 0x28, UR20 ;  /* 0x00000028120a78a5 */ /* 0x000fe4000f8e0014 */
[----:B------:R-:W-:Y:S02]  /*0300*/  UIMAD.WIDE.U32 UR12, UR18, 0x30, UR20 ;  /* 0x00000030120c78a5 */ /* 0x000fe4000f8e0014 */
[----:B------:R-:W-:-:S12]  /*0310*/  UIMAD.WIDE.U32 UR14, UR18, 0x38, UR20 ;  /* 0x00000038120e78a5 */ /* 0x000fd8000f8e0014 */
.L_x_2:
[----:B------:R-:W0:Y:S01]  /*0320*/  LDC.64 R24, c[0x0][0x388] ;  /* 0x0000e200ff187b82 */ /* 0x000e220000000a00 */
[----:B------:R-:W-:Y:S02]  /*0330*/  HFMA2 R15, -RZ, RZ, 0, 4.76837158203125e-07 ;  /* 0x00000008ff0f7431 */ /* 0x000fe400000001ff */
[----:B------:R-:W-:Y:S01]  /*0340*/  IMAD.U32 R9, RZ, RZ, UR18 ;  /* 0x00000012ff097e24 */ /* 0x000fe2000f8e00ff */
[----:B------:R-:W-:Y:S02]  /*0350*/  UIMAD.WIDE.U32 UR22, UR18, 0x10, UR20 ;  /* 0x00000010121678a5 */ /* 0x000fe4000f8e0014 */
[----:B------:R-:W-:-:S05]  /*0360*/  IMAD.WIDE R14, R2, R15, UR20 ;  /* 0x00000014020e7e25 */ /* 0x000fca000f8e020f */
[----:B------:R-:W2:Y:S01]  /*0370*/  LDG.E.64 R12, desc[UR16][R14.64] ;  /* 0x000000100e0c7981 */ /* 0x000ea2000c1e1b00 */
[----:B------:R-:W-:-:S04]  /*0380*/  IMAD.WIDE.U32 R8, R9, 0x8, R14 ;  /* 0x0000000809087825 */ /* 0x000fc800078e000e */
[----:B0-----:R-:W-:Y:S01]  /*0390*/  IMAD.WIDE R24, R28, 0x8, R24 ;  /* 0x000000081c187825 */ /* 0x001fe200078e0218 */
[----:B------:R-:W-:Y:S01]  /*03a0*/  MOV R4, UR22 ;  /* 0x0000001600047c02 */ /* 0x000fe20008000f00 */
[----:B------:R-:W3:Y:S04]  /*03b0*/  LDG.E.64 R8, desc[UR16][R8.64] ;  /* 0x0000001008087981 */ /* 0x000ee8000c1e1b00 */
[----:B------:R-:W2:Y:S01]  /*03c0*/  LDG.E.64 R10, desc[UR16][R24.64] ;  /* 0x00000010180a7981 */ /* 0x000ea2000c1e1b00 */
[----:B------:R-:W-:-:S03]  /*03d0*/  MOV R5, UR23 ;  /* 0x0000001700057c02 */ /* 0x000fc60008000f00 */
[----:B------:R-:W3:Y:S01]  /*03e0*/  LDG.E.64 R6, desc[UR16][R24.64+0x8] ;  /* 0x0000081018067981 */ /* 0x000ee2000c1e1b00 */
[----:B------:R-:W-:-:S03]  /*03f0*/  IMAD.WIDE R4, R2, 0x8, R4 ;  /* 0x0000000802047825 */ /* 0x000fc600078e0204 */
[----:B------:R-:W4:Y:S04]  /*0400*/  LDG.E.64 R22, desc[UR16][R24.64+0x10] ;  /* 0x0000101018167981 */ /* 0x000f28000c1e1b00 */
[----:B------:R-:W4:Y:S01]  /*0410*/  LDG.E.64 R4, desc[UR16][R4.64] ;  /* 0x0000001004047981 */ /* 0x000f22000c1e1b00 */
[----:B------:R-:W-:Y:S01]  /*0420*/  IMAD.MOV.U32 R21, RZ, RZ, 0x8 ;  /* 0x00000008ff157424 */ /* 0x000fe200078e00ff */
[----:B------:R-:W-:Y:S02]  /*0430*/  MOV R17, 0x8 ;  /* 0x0000000800117802 */ /* 0x000fe40000000f00 */
[----:B------:R-:W5:Y:S01]  /*0440*/  LDG.E.64 R18, desc[UR16][R24.64+0x18] ;  /* 0x0000181018127981 */ /* 0x000f62000c1e1b00 */
[----:B------:R-:W-:-:S03]  /*0450*/  IMAD.WIDE R20, R2, R21, UR6 ;  /* 0x0000000602147e25 */ /* 0x000fc6000f8e0215 */
[----:B------:R-:W5:Y:S01]  /*0460*/  LDG.E.64 R14, desc[UR16][R24.64+0x20] ;  /* 0x00002010180e7981 */ /* 0x000f62000c1e1b00 */
[----:B------:R-:W-:-:S03]  /*0470*/  IMAD.WIDE R16, R2, R17, UR8 ;  /* 0x0000000802107e25 */ /* 0x000fc6000f8e0211 */
[----:B------:R-:W5:Y:S04]  /*0480*/  LDG.E.64 R20, desc[UR16][R20.64] ;  /* 0x0000001014147981 */ /* 0x000f68000c1e1b00 */
[----:B------:R-:W5:Y:S01]  /*0490*/  LDG.E.64 R16, desc[UR16][R16.64] ;  /* 0x0000001010107981 */ /* 0x000f62000c1e1b00 */
[----:B--2---:R-:W-:Y:S01]  /*04a0*/  DFMA R10, R10, R12, R26 ;  /* 0x0000000c0a0a722b */ /* 0x004fe2000000001a */
[----:B------:R-:W-:Y:S02]  /*04b0*/  MOV R13, 0x8 ;  /* 0x00000008000d7802 */ /* 0x000fe40000000f00 */
[----:B------:R-:W2:Y:S03]  /*04c0*/  LDG.E.64 R26, desc[UR16][R24.64+0x38] ;  /* 0x00003810181a7981 */ /* 0x000ea6000c1e1b00 */
[----:B------:R-:W-:-:S02]  /*04d0*/  IMAD.WIDE R12, R2, R13, UR10 ;  /* 0x0000000a020c7e25 */ /* 0x000fc4000f8e020d */
[----:B---3--:R-:W-:Y:S02]  /*04e0*/  DFMA R6, R6, R8, R10 ;  /* 0x000000080606722b */ /* 0x008fe4000000000a */
[----:B------:R-:W3:Y:S01]  /*04f0*/  LDG.E.64 R10, desc[UR16][R24.64+0x28] ;  /* 0x00002810180a7981 */ /* 0x000ee2000c1e1b00 */
[----:B------:R-:W-:-:S03]  /*0500*/  IMAD.MOV.U32 R9, RZ, RZ, 0x8 ;  /* 0x00000008ff097424 */ /* 0x000fc600078e00ff */
[----:B------:R-:W3:Y:S01]  /*0510*/  LDG.E.64 R12, desc[UR16][R12.64] ;  /* 0x000000100c0c7981 */ /* 0x000ee2000c1e1b00 */
[C---:B------:R-:W-:Y:S01]  /*0520*/  IMAD.WIDE R8, R2.reuse, R9, UR12 ;  /* 0x0000000c02087e25 */ /* 0x040fe2000f8e0209 */
[----:B----4-:R-:W-:Y:S01]  /*0530*/  DFMA R22, R22, R4, R6 ;  /* 0x000000041616722b */ /* 0x010fe20000000006 */
[----:B------:R-:W-:Y:S01]  /*0540*/  MOV R5, 0x8 ;  /* 0x0000000800057802 */ /* 0x000fe20000000f00 */
[----:B------:R-:W4:Y:S04]  /*0550*/  LDG.E.64 R6, desc[UR16][R24.64+0x30] ;  /* 0x0000301018067981 */ /* 0x000f28000c1e1b00 */
[----:B------:R-:W4:Y:S01]  /*0560*/  LDG.E.64 R8, desc[UR16][R8.64] ;  /* 0x0000001008087981 */ /* 0x000f22000c1e1b00 */
[----:B------:R-:W-:-:S06]  /*0570*/  IMAD.WIDE R4, R2, R5, UR14 ;  /* 0x0000000e02047e25 */ /* 0x000fcc000f8e0205 */
[----:B------:R-:W2:Y:S01]  /*0580*/  LDG.E.64 R4, desc[UR16][R4.64] ;  /* 0x0000001004047981 */ /* 0x000ea2000c1e1b00 */
[----:B-----5:R-:W-:-:S08]  /*0590*/  DFMA R18, R18, R20, R22 ;  /* 0x000000141212722b */ /* 0x020fd00000000016 */
[----:B------:R-:W-:Y:S01]  /*05a0*/  DFMA R14, R14, R16, R18 ;  /* 0x000000100e0e722b */ /* 0x000fe20000000012 */
[----:B------:R-:W-:-:S04]  /*05b0*/  UIADD3 UR4, UPT, UPT, UR4, 0x8, URZ ;  /* 0x0000000804047890 */ /* 0x000fc8000fffe0ff */
[----:B------:R-:W-:Y:S01]  /*05c0*/  UISETP.NE.AND UP0, UPT, UR4, URZ, UPT ;  /* 0x000000ff0400728c */ /* 0x000fe2000bf05270 */
[----:B------:R-:W-:Y:S02]  /*05d0*/  IADD3 R28, PT, PT, R28, 0x8, RZ ;  /* 0x000000081c1c7810 */ /* 0x000fe40007ffe0ff */
[----:B---3--:R-:W-:-:S08]  /*05e0*/  DFMA R10, R10, R12, R14 ;  /* 0x0000000c0a0a722b */ /* 0x008fd0000000000e */
[----:B----4-:R-:W-:Y:S01]  /*05f0*/  DFMA R6, R6, R8, R10 ;  /* 0x000000080606722b */ /* 0x010fe2000000000a */
[----:B------:R-:W-:-:S07]  /*0600*/  MOV R11, UR18 ;  /* 0x00000012000b7c02 */ /* 0x000fce0008000f00 */
[----:B--2---:R-:W-:Y:S01]  /*0610*/  DFMA R26, R26, R4, R6 ;  /* 0x000000041a1a722b */ /* 0x004fe20000000006 */
[----:B------:R-:W-:Y:S01]  /*0620*/  IMAD R2, R11, 0x8, R2 ;  /* 0x000000080b027824 */ /* 0x000fe200078e0202 */
[----:B------:R-:W-:Y:S09]  /*0630*/  BRA.U UP0, `(.L_x_2) ;  /* 0xfffffffd00387547 */ /* 0x000ff2000b83ffff */
[----:B------:R-:W-:-:S12]  /*0640*/  ULOP3.LUT UR4, UR18, 0x7ffffff8, URZ, 0xc0, !UPT ;  /* 0x7ffffff812047892 */ /* 0x000fd8000f8ec0ff */
.L_x_1:
[----:B------:R-:W-:-:S04]  /*0650*/  ULOP3.LUT UR6, UR18, 0x7, URZ, 0xc0, !UPT ;  /* 0x0000000712067892 */ /* 0x000fc8000f8ec0ff */
[----:B------:R-:W-:-:S09]  /*0660*/  UISETP.NE.AND UP0, UPT, UR6, URZ, UPT ;  /* 0x000000ff0600728c */ /* 0x000fd2000bf05270 */
[----:B------:R-:W-:Y:S05]  /*0670*/  BRA.U !UP0, `(.L_x_0) ;  /* 0x00000005081c7547 */ /* 0x000fea000b800000 */
[----:B------:R-:W-:Y:S01]  /*0680*/  UISETP.GE.U32.AND UP0, UPT, UR6, 0x4, UPT ;  /* 0x000000040600788c */ /* 0x000fe2000bf06070 */
[----:B------:R-:W-:Y:S01]  /*0690*/  IADD3 R2, PT, PT, R0, -R3, RZ ;  /* 0x8000000300027210 */ /* 0x000fe20007ffe0ff */
[----:B------:R-:W-:-:S04]  /*06a0*/  ULOP3.LUT UR5, UR18, 0x3, URZ, 0xc0, !UPT ;  /* 0x0000000312057892 */ /* 0x000fc8000f8ec0ff */
[----:B------:R-:W-:-:S03]  /*06b0*/  UISETP.NE.AND UP1, UPT, UR5, URZ, UPT ;  /* 0x000000ff0500728c */ /* 0x000fc6000bf25270 */
[----:B------:R-:W-:Y:S08]  /*06c0*/  BRA.U !UP0, `(.L_x_3) ;  /* 0x0000000108687547 */ /* 0x000ff0000b800000 */
[----:B------:R-:W0:Y:S01]  /*06d0*/  LDC.64 R20, c[0x0][0x388] ;  /* 0x0000e200ff147b82 */ /* 0x000e220000000a00 */
[----:B------:R-:W-:Y:S01]  /*06e0*/  IMAD.U32 R4, RZ, RZ, UR4 ;  /* 0x00000004ff047e24 */ /* 0x000fe2000f8e00ff */
[----:B------:R-:W-:Y:S02]  /*06f0*/  IADD3 R5, PT, PT, R2, UR4, RZ ;  /* 0x0000000402057c10 */ /* 0x000fe4000fffe0ff */
[----:B------:R-:W-:Y:S01]  /*0700*/  MOV R23, UR18 ;  /* 0x0000001200177c02 */ /* 0x000fe20008000f00 */
[----:B------:R-:W-:-:S03]  /*0710*/  IMAD R7, R4, UR18, R3 ;  /* 0x0000001204077c24 */ /* 0x000fc6000f8e0203 */
[----:B------:R-:W1:Y:S01]  /*0720*/  LDC.64 R18, c[0x0][0x390] ;  /* 0x0000e400ff127b82 */ /* 0x000e620000000a00 */
[----:B------:R-:W-:Y:S02]  /*0730*/  IMAD.U32 R25, RZ, RZ, UR18 ;  /* 0x00000012ff197e24 */ /* 0x000fe4000f8e00ff */
[----:B0-----:R-:W-:-:S05]  /*0740*/  IMAD.WIDE R20, R5, 0x8, R20 ;  /* 0x0000000805147825 */ /* 0x001fca00078e0214 */
[----:B------:R-:W2:Y:S01]  /*0750*/  LDG.E.64 R8, desc[UR16][R20.64+0x8] ;  /* 0x0000081014087981 */ /* 0x000ea2000c1e1b00 */
[----:B-1----:R-:W-:Y:S01]  /*0760*/  IMAD.WIDE R18, R7, 0x8, R18 ;  /* 0x0000000807127825 */ /* 0x002fe200078e0212 */
[----:B------:R-:W-:Y:S02]  /*0770*/  MOV R29, UR18 ;  /* 0x00000012001d7c02 */ /* 0x000fe40008000f00 */
[----:B------:R-:W3:Y:S04]  /*0780*/  LDG.E.64 R6, desc[UR16][R20.64] ;  /* 0x0000001014067981 */ /* 0x000ee8000c1e1b00 */
[----:B------:R-:W3:Y:S01]  /*0790*/  LDG.E.64 R4, desc[UR16][R18.64] ;  /* 0x0000001012047981 */ /* 0x000ee2000c1e1b00 */
[----:B------:R-:W-:-:S03]  /*07a0*/  IMAD.WIDE.U32 R22, R23, 0x8, R18 ;  /* 0x0000000817167825 */ /* 0x000fc600078e0012 */
[----:B------:R-:W4:Y:S04]  /*07b0*/  LDG.E.64 R12, desc[UR16][R20.64+0x10] ;  /* 0x00001010140c7981 */ /* 0x000f28000c1e1b00 */
[----:B------:R-:W2:Y:S01]  /*07c0*/  LDG.E.64 R10, desc[UR16][R22.64] ;  /* 0x00000010160a7981 */ /* 0x000ea2000c1e1b00 */
[----:B------:R-:W-:-:S03]  /*07d0*/  IMAD.WIDE.U32 R24, R25, 0x8, R22 ;  /* 0x0000000819187825 */ /* 0x000fc600078e0016 */
[----:B------:R-:W5:Y:S04]  /*07e0*/  LDG.E.64 R16, desc[UR16][R20.64+0x18] ;  /* 0x0000181014107981 */ /* 0x000f68000c1e1b00 */
[----:B------:R-:W4:Y:S01]  /*07f0*/  LDG.E.64 R14, desc[UR16][R24.64] ;  /* 0x00000010180e7981 */ /* 0x000f22000c1e1b00 */
[----:B------:R-:W-:-:S05]  /*0800*/  IMAD.WIDE.U32 R28, R29, 0x8, R24 ;  /* 0x000000081d1c7825 */ /* 0x000fca00078e0018 */
[----:B------:R-:W5:Y:S01]  /*0810*/  LDG.E.64 R18, desc[UR16][R28.64] ;  /* 0x000000101c127981 */ /* 0x000f62000c1e1b00 */
[----:B------:R-:W-:Y:S01]  /*0820*/  UIADD3 UR4, UPT, UPT, UR4, 0x4, URZ ;  /* 0x0000000404047890 */ /* 0x000fe2000fffe0ff */
[----:B---3--:R-:W-:-:S08]  /*0830*/  DFMA R4, R6, R4, R26 ;  /* 0x000000040604722b */ /* 0x008fd0000000001a */
[----:B--2---:R-:W-:-:S08]  /*0840*/  DFMA R4, R8, R10, R4 ;  /* 0x0000000a0804722b */ /* 0x004fd00000000004 */
[----:B----4-:R-:W-:-:S08]  /*0850*/  DFMA R4, R12, R14, R4 ;  /* 0x0000000e0c04722b */ /* 0x010fd00000000004 */
[----:B-----5:R-:W-:-:S11]  /*0860*/  DFMA R26, R16, R18, R4 ;  /* 0x00000012101a722b */ /* 0x020fd60000000004 */
.L_x_3:
[----:B------:R-:W-:Y:S05]  /*0870*/  BRA.U !UP1, `(.L_x_0) ;  /* 0x00000001099c7547 */ /* 0x000fea000b800000 */
[----:B------:R-:W-:Y:S01]  /*0880*/  UISETP.NE.AND UP0, UPT, UR5, 0x1, UPT ;  /* 0x000000010500788c */ /* 0x000fe2000bf05270 */
[----:B------:R-:W-:Y:S01]  /*0890*/  MOV R4, UR4 ;  /* 0x0000000400047c02 */ /* 0x000fe20008000f00 */
[----:B------:R-:W-:Y:S02]  /*08a0*/  ULOP3.LUT UR5, UR18, 0x1, URZ, 0xc0, !UPT ;  /* 0x0000000112057892 */ /* 0x000fe4000f8ec0ff */
[----:B------:R-:W-:Y:S02]  /*08b0*/  MOV R9, UR18 ;  /* 0x0000001200097c02 */ /* 0x000fe40008000f00 */
[----:B------:R-:W-:Y:S01]  /*08c0*/  UISETP.NE.U32.AND UP1, UPT, UR5, 0x1, UPT ;  /* 0x000000010500788c */ /* 0x000fe2000bf25070 */
[----:B------:R-:W-:-:S04]  /*08d0*/  PLOP3.LUT P0, PT, PT, PT, UP0, 0x80, 0x8 ;  /* 0x000000000008781c */ /* 0x000fc80003f0f008 */
[----:B------:R-:W0:Y:S01]  /*08e0*/  @UP0 LDCU.64 UR6, c[0x0][0x388] ;  /* 0x00007100ff0607ac */ /* 0x000e220008000a00 */
[----:B------:R-:W-:Y:S01]  /*08f0*/  PLOP3.LUT P1, PT, PT, PT, UP1, 0x80, 0x8 ;  /* 0x000000000008781c */ /* 0x000fe20003f2f018 */
[----:B------:R-:W1:Y:S04]  /*0900*/  @UP0 LDCU.64 UR8, c[0x0][0x390] ;  /* 0x00007200ff0807ac */ /* 0x000e680008000a00 */
[----:B------:R-:W2:Y:S03]  /*0910*/  @!UP1 LDCU.64 UR10, c[0x0][0x388] ;  /* 0x00007100ff0a97ac */ /* 0x000ea60008000a00 */
[----:B------:R-:W-:Y:S02]  /*0920*/  @P0 VIADD R5, R2, UR4 ;  /* 0x0000000402050c36 */ /* 0x000fe40008000000 */
[----:B------:R-:W-:Y:S01]  /*0930*/  @P0 IMAD R7, R4, UR18, R3 ;  /* 0x0000001204070c24 */ /* 0x000fe2000f8e0203 */
[----:B------:R-:W3:Y:S01]  /*0940*/  @!UP1 LDCU.64 UR12, c[0x0][0x390] ;  /* 0x00007200ff0c97ac */ /* 0x000ee20008000a00 */
[----:B------:R-:W-:Y:S01]  /*0950*/  @UP0 UIADD3 UR4, UPT, UPT, UR4, 0x2, URZ ;  /* 0x0000000204040890 */ /* 0x000fe2000fffe0ff */
[----:B0-----:R-:W-:-:S02]  /*0960*/  MOV R10, UR6 ;  /* 0x00000006000a7c02 */ /* 0x001fc40008000f00 */
[----:B------:R-:W-:Y:S02]  /*0970*/  MOV R11, UR7 ;  /* 0x00000007000b7c02 */ /* 0x000fe40008000f00 */
[----:B-1----:R-:W-:Y:S01]  /*0980*/  MOV R17, UR9 ;  /* 0x0000000900117c02 */ /* 0x002fe20008000f00 */
[----:B------:R-:W-:Y:S02]  /*0990*/  IMAD.U32 R16, RZ, RZ, UR8 ;  /* 0x00000008ff107e24 */ /* 0x000fe4000f8e00ff */
[----:B------:R-:W-:-:S04]  /*09a0*/  @P0 IMAD.WIDE R10, R5, 0x8, R10 ;  /* 0x00000008050a0825 */ /* 0x000fc800078e020a */
[----:B------:R-:W-:Y:S02]  /*09b0*/  @P0 IMAD.WIDE R16, R7, 0x8, R16 ;  /* 0x0000000807100825 */ /* 0x000fe400078e0210 */
[----:B------:R-:W4:Y:S02]  /*09c0*/  @P0 LDG.E.64 R6, desc[UR16][R10.64] ;  /* 0x000000100a060981 */ /* 0x000f24000c1e1b00 */
[----:B------:R-:W-:Y:S02]  /*09d0*/  IMAD.U32 R12, RZ, RZ, UR4 ;  /* 0x00000004ff0c7e24 */ /* 0x000fe4000f8e00ff */
[----:B------:R-:W4:Y:S01]  /*09e0*/  @P0 LDG.E.64 R4, desc[UR16][R16.64] ;  /* 0x0000001010040981 */ /* 0x000f22000c1e1b00 */
[----:B------:R-:W-:Y:S01]  /*09f0*/  @P0 IMAD.WIDE.U32 R8, R9, 0x8, R16 ;  /* 0x0000000809080825 */ /* 0x000fe200078e0010 */
[----:B--2---:R-:W-:Y:S02]  /*0a00*/  MOV R13, UR11 ;  /* 0x0000000b000d7c02 */ /* 0x004fe40008000f00 */
[----:B---3--:R-:W-:Y:S01]  /*0a10*/  MOV R14, UR12 ;  /* 0x0000000c000e7c02 */ /* 0x008fe20008000f00 */
[----:B------:R-:W-:Y:S01]  /*0a20*/  @!P1 IMAD R21, R12, UR18, R3 ;  /* 0x000000120c159c24 */ /* 0x000fe2000f8e0203 */
[----:B------:R-:W-:Y:S01]  /*0a30*/  MOV R12, UR10 ;  /* 0x0000000a000c7c02 */ /* 0x000fe20008000f00 */
[----:B------:R-:W-:Y:S01]  /*0a40*/  @!P1 VIADD R19, R2, UR4 ;  /* 0x0000000402139c36 */ /* 0x000fe20008000000 */
[----:B------:R-:W-:Y:S01]  /*0a50*/  MOV R15, UR13 ;  /* 0x0000000d000f7c02 */ /* 0x000fe20008000f00 */
[----:B------:R-:W2:Y:S02]  /*0a60*/  @P0 LDG.E.64 R2, desc[UR16][R10.64+0x8] ;  /* 0x000008100a020981 */ /* 0x000ea4000c1e1b00 */
[----:B------:R-:W-:-:S02]  /*0a70*/  @!P1 IMAD.WIDE R12, R19, 0x8, R12 ;  /* 0x00000008130c9825 */ /* 0x000fc400078e020c */
[----:B------:R-:W2:Y:S02]  /*0a80*/  @P0 LDG.E.64 R8, desc[UR16][R8.64] ;  /* 0x0000001008080981 */ /* 0x000ea4000c1e1b00 */
[----:B------:R-:W-:Y:S02]  /*0a90*/  @!P1 IMAD.WIDE R14, R21, 0x8, R14 ;  /* 0x00000008150e9825 */ /* 0x000fe400078e020e */
[----:B------:R-:W3:Y:S04]  /*0aa0*/  @!P1 LDG.E.64 R12, desc[UR16][R12.64] ;  /* 0x000000100c0c9981 */ /* 0x000ee8000c1e1b00 */
[----:B------:R-:W3:Y:S01]  /*0ab0*/  @!P1 LDG.E.64 R14, desc[UR16][R14.64] ;  /* 0x000000100e0e9981 */ /* 0x000ee2000c1e1b00 */
[----:B----4-:R-:W-:-:S08]  /*0ac0*/  @P0 DFMA R4, R6, R4, R26 ;  /* 0x000000040604022b */ /* 0x010fd0000000001a */
[----:B--2---:R-:W-:-:S08]  /*0ad0*/  @P0 DFMA R26, R2, R8, R4 ;  /* 0x00000008021a022b */ /* 0x004fd00000000004 */
[----:B---3--:R-:W-:-:S11]  /*0ae0*/  @!P1 DFMA R26, R12, R14, R26 ;  /* 0x0000000e0c1a922b */ /* 0x008fd6000000001a */
.L_x_0:
[----:B------:R-:W0:Y:S02]  /*0af0*/  LDC.64 R2, c[0x0][0x398] ;  /* 0x0000e600ff027b82 */ /* 0x000e240000000a00 */
[----:B0-----:R-:W-:-:S05]  /*0b00*/  IMAD.WIDE R2, R0, 0x8, R2 ;  /* 0x0000000800027825 */ /* 0x001fca00078e0202 */
[----:B------:R-:W-:Y:S01]  /*0b10*/  STG.E.64 desc[UR16][R2.64], R26 ;  /* 0x0000001a02007986 */ /* 0x000fe2000c101b10 */
[----:B------:R-:W-:Y:S05]  /*0b20*/  EXIT ;  /* 0x000000000000794d */ /* 0x000fea0003800000 */
.L_x_4:
[----:B------:R-:W-:-:S00]  /*0b30*/  BRA `(.L_x_4) ;  /* 0xfffffffc00fc7947 */ /* 0x000fc0000383ffff */
[----:B------:R-:W-:-:S00]  /*0b40*/  NOP ;  /* 0x0000000000007918 */ /* 0x000fc00000000000 */
        /* <DEDUP_REMOVED lines=11> */
.L_x_5:


//--------------------- .nv.shared.reserved.0     --------------------------
	.section	.nv.shared.reserved.0,"aw",@nobits
	.weak		__nv_reservedSMEM_offset_0_alias
	.size		__nv_reservedSMEM_offset_0_alias, 0, 64
	.other		__nv_reservedSMEM_offset_0_alias,@"STO_CUDA_RESERVED_SHARED STV_DEFAULT"
__nv_reservedSMEM_offset_0_alias:
	.zero		0
	.zero		64


//--------------------- .nv.constant0._Z10matrixMultiiPdS_S_ --------------------------
	.section	.nv.constant0._Z10matrixMultiiPdS_S_,"a",@progbits
	.sectionflags	@""
	.align	4
.nv.constant0._Z10matrixMultiiPdS_S_:
	.zero		928


//--------------------- SYMBOLS --------------------------

	.type		.nv.reservedSmem.offset0,@object
	.size		.nv.reservedSmem.offset0,0x4
